	.headerflags	@"EF_CUDA_TEXMODE_UNIFIED EF_CUDA_64BIT_ADDRESS EF_CUDA_SM80 EF_CUDA_VIRTUAL_SM(EF_CUDA_SM80)"
	.elftype	@"ET_EXEC"


//--------------------- .nv.info                  --------------------------
	.section	.nv.info,"",@"SHT_CUDA_INFO"
	.align	4


	//----- nvinfo : EIATTR_REGCOUNT
	.align		4
        /*0000*/ 	.byte	0x04, 0x2f
        /*0002*/ 	.short	(.L_1 - .L_0)
	.align		4
.L_0:
        /*0004*/ 	.word	index@(triton_)
        /*0008*/ 	.word	0x00000014


	//----- nvinfo : EIATTR_MIN_STACK_SIZE
	.align		4
.L_1:
        /*000c*/ 	.byte	0x04, 0x12
        /*000e*/ 	.short	(.L_3 - .L_2)
	.align		4
.L_2:
        /*0010*/ 	.word	index@(triton_)
        /*0014*/ 	.word	0x00000000


	//----- nvinfo : EIATTR_FRAME_SIZE
	.align		4
.L_3:
        /*0018*/ 	.byte	0x04, 0x11
        /*001a*/ 	.short	(.L_5 - .L_4)
	.align		4
.L_4:
        /*001c*/ 	.word	index@(triton_)
        /*0020*/ 	.word	0x00000000


	//----- nvinfo : EIATTR_MIN_STACK_SIZE
	.align		4
.L_5:
        /*0024*/ 	.byte	0x04, 0x12
        /*0026*/ 	.short	(.L_7 - .L_6)
	.align		4
.L_6:
        /*0028*/ 	.word	index@(triton_)
        /*002c*/ 	.word	0x00000000
.L_7:


//--------------------- .nv.info.triton_          --------------------------
	.section	.nv.info.triton_,"",@"SHT_CUDA_INFO"
	.sectionflags	@""
	.align	4


	//----- nvinfo : EIATTR_CUDA_API_VERSION
	.align		4
        /*0000*/ 	.byte	0x04, 0x37
        /*0002*/ 	.short	(.L_9 - .L_8)
.L_8:
        /*0004*/ 	.word	0x0000007c


	//----- nvinfo : EIATTR_SW2861232_WAR
	.align		4
.L_9:
        /*0008*/ 	.byte	0x01, 0x35
	.zero		2


	//----- nvinfo : EIATTR_PARAM_CBANK
	.align		4
        /*000c*/ 	.byte	0x04, 0x0a
        /*000e*/ 	.short	(.L_11 - .L_10)
	.align		4
.L_10:
        /*0010*/ 	.word	index@(.nv.constant0.triton_)
        /*0014*/ 	.short	0x0160
        /*0016*/ 	.short	0x0014


	//----- nvinfo : EIATTR_CBANK_PARAM_SIZE
	.align		4
.L_11:
        /*0018*/ 	.byte	0x03, 0x19
        /*001a*/ 	.short	0x0014


	//----- nvinfo : EIATTR_KPARAM_INFO
	.align		4
        /*001c*/ 	.byte	0x04, 0x17
        /*001e*/ 	.short	(.L_13 - .L_12)
.L_12:
        /*0020*/ 	.word	0x00000000
        /*0024*/ 	.short	0x0002
        /*0026*/ 	.short	0x0010
        /*0028*/ 	.byte	0x00, 0xf0, 0x11, 0x00


	//----- nvinfo : EIATTR_KPARAM_INFO
	.align		4
.L_13:
        /*002c*/ 	.byte	0x04, 0x17
        /*002e*/ 	.short	(.L_15 - .L_14)
.L_14:
        /*0030*/ 	.word	0x00000000
        /*0034*/ 	.short	0x0001
        /*0036*/ 	.short	0x0008
        /*0038*/ 	.byte	0x00, 0xf0, 0x21, 0x00


	//----- nvinfo : EIATTR_KPARAM_INFO
	.align		4
.L_15:
        /*003c*/ 	.byte	0x04, 0x17
        /*003e*/ 	.short	(.L_17 - .L_16)
.L_16:
        /*0040*/ 	.word	0x00000000
        /*0044*/ 	.short	0x0000
        /*0046*/ 	.short	0x0000
        /*0048*/ 	.byte	0x00, 0xf0, 0x21, 0x00


	//----- nvinfo : EIATTR_MAXREG_COUNT
	.align		4
.L_17:
        /*004c*/ 	.byte	0x03, 0x1b
        /*004e*/ 	.short	0x00ff


	//----- nvinfo : EIATTR_EXIT_INSTR_OFFSETS
	.align		4
        /*0050*/ 	.byte	0x04, 0x1c
        /*0052*/ 	.short	(.L_19 - .L_18)


	//   ....[0]....
.L_18:
        /*0054*/ 	.word	0x00000120


	//----- nvinfo : EIATTR_MAX_THREADS
	.align		4
.L_19:
        /*0058*/ 	.byte	0x04, 0x05
        /*005a*/ 	.short	(.L_21 - .L_20)
.L_20:
        /*005c*/ 	.word	0x00000080
        /*0060*/ 	.word	0x00000001
        /*0064*/ 	.word	0x00000001
.L_21:


//--------------------- .nv.callgraph             --------------------------
	.section	.nv.callgraph,"",@"SHT_CUDA_CALLGRAPH"
	.align	4
	.sectionentsize	8
	.align		4
        /*0000*/ 	.word	0x00000000
	.align		4
        /*0004*/ 	.word	0xffffffff
	.align		4
        /*0008*/ 	.word	0x00000000
	.align		4
        /*000c*/ 	.word	0xfffffffe
	.align		4
        /*0010*/ 	.word	0x00000000
	.align		4
        /*0014*/ 	.word	0xfffffffd
	.align		4
        /*0018*/ 	.word	0x00000000
	.align		4
        /*001c*/ 	.word	0xfffffffc


//--------------------- .nv.rel.action            --------------------------
	.section	.nv.rel.action,"",@"SHT_CUDA_RELOCINFO"
	.align	8
	.sectionentsize	8
        /*0000*/ 	.byte	0x73, 0x00, 0x00, 0x00, 0x00, 0x00, 0x00, 0x00, 0x00, 0x00, 0x00, 0x11, 0x25, 0x00, 0x05, 0x36


//--------------------- .nv.constant0.triton_     --------------------------
	.section	.nv.constant0.triton_,"a",@progbits
	.sectionflags	@""
	.align	4
.nv.constant0.triton_:
	.zero		372


//--------------------- .text.triton_             --------------------------
	.section	.text.triton_,"ax",@progbits
	.sectioninfo	@"SHI_REGISTERS=20"
	.align	128
        .global         triton_
        .type           triton_,@function
        .size           triton_,(.L_x_1 - triton_)
        .other          triton_,@"STO_CUDA_ENTRY STV_DEFAULT"
triton_:
.text.triton_:
[----:B------:R-:W-:Y:S02]  /*0000*/  IMAD.MOV.U32 R1, RZ, RZ, c[0x0][0x28] ;  /* 0x00000a00ff017624 */ /* 0x000fe400078e00ff */
[----:B------:R-:W0:Y:S01]  /*0010*/  S2R R0, SR_TID.X ;  /* 0x0000000000007919 */ /* 0x000e220000002100 */
[----:B------:R-:W-:Y:S01]  /*0020*/  HFMA2.MMA R5, -RZ, RZ, 0, 2.384185791015625e-07 ;  /* 0x00000004ff057435 */ /* 0x000fe200000001ff */
[----:B------:R-:W-:Y:S02]  /*0030*/  ULDC.64 UR4, c[0x0][0x118] ;  /* 0x0000460000047ab9 */ /* 0x000fe40000000a00 */
[----:B------:R-:W1:Y:S01]  /*0040*/  S2R R3, SR_CTAID.X ;  /* 0x0000000000037919 */ /* 0x000e620000002500 */
[----:B0-----:R-:W-:-:S05]  /*0050*/  IMAD.SHL.U32 R0, R0, 0x8, RZ ;  /* 0x0000000800007824 */ /* 0x001fca00078e00ff */
[----:B------:R-:W-:-:S05]  /*0060*/  LOP3.LUT R0, R0, 0x3f8, RZ, 0xc0, !PT ;  /* 0x000003f800007812 */ /* 0x000fca00078ec0ff */
[----:B-1----:R-:W-:-:S04]  /*0070*/  IMAD R0, R3, 0x400, R0 ;  /* 0x0000040003007824 */ /* 0x002fc800078e0200 */
[----:B------:R-:W-:-:S05]  /*0080*/  IMAD.WIDE R2, R0, R5, c[0x0][0x160] ;  /* 0x0000580000027625 */ /* 0x000fca00078e0205 */
[----:B------:R-:W2:Y:S04]  /*0090*/  LDG.E.128 R4, [R2.64] ;  /* 0x0000000402047981 */ /* 0x000ea8000c1e1d00 */
[----:B------:R-:W3:Y:S01]  /*00a0*/  LDG.E.128 R8, [R2.64+0x10] ;  /* 0x0000100402087981 */ /* 0x000ee2000c1e1d00 */
[----:B------:R-:W-:Y:S01]  /*00b0*/  HFMA2.MMA R17, -RZ, RZ, 0, 1.1920928955078125e-07 ;  /* 0x00000002ff117435 */ /* 0x000fe200000001ff */
[----:B--2---:R-:W-:-:S09]  /*00c0*/  F2FP.BF16.PACK_AB R12, R5, R4 ;  /* 0x00000004050c723e */ /* 0x004fd200000010ff */
[----:B------:R-:W-:Y:S01]  /*00d0*/  IMAD.WIDE R4, R0, R17, c[0x0][0x168] ;  /* 0x00005a0000047625 */ /* 0x000fe200078e0211 */
[----:B------:R-:W-:Y:S02]  /*00e0*/  F2FP.BF16.PACK_AB R13, R7, R6 ;  /* 0x00000006070d723e */ /* 0x000fe400000010ff */
[----:B---3--:R-:W-:Y:S02]  /*00f0*/  F2FP.BF16.PACK_AB R14, R9, R8 ;  /* 0x00000008090e723e */ /* 0x008fe400000010ff */
[----:B------:R-:W-:-:S05]  /*0100*/  F2FP.BF16.PACK_AB R15, R11, R10 ;  /* 0x0000000a0b0f723e */ /* 0x000fca00000010ff */
[----:B------:R-:W-:Y:S01]  /*0110*/  STG.E.128 [R4.64], R12 ;  /* 0x0000000c04007986 */ /* 0x000fe2000c101d04 */
[----:B------:R-:W-:Y:S05]  /*0120*/  EXIT ;  /* 0x000000000000794d */ /* 0x000fea0003800000 */
.L_x_0:
[----:B------:R-:W-:-:S00]  /*0130*/  BRA `(.L_x_0) ;  /* 0xfffffff000007947 */ /* 0x000fc0000383ffff */
[----:B------:R-:W-:-:S00]  /*0140*/  NOP ;  /* 0x0000000000007918 */ /* 0x000fc00000000000 */
        /* <DEDUP_REMOVED lines=11> */
.L_x_1:
